//
// Generated by NVIDIA NVVM Compiler
//
// Compiler Build ID: CL-36424714
// Cuda compilation tools, release 13.0, V13.0.88
// Based on NVVM 20.0.0
//

.version 9.0
.target sm_100
.address_size 64

	// .globl	_Z15matrixTransposePfS_ii
// _ZZ15matrixTransposePfS_iiE4tile has been demoted

.visible .entry _Z15matrixTransposePfS_ii(
	.param .u64 .ptr .align 1 _Z15matrixTransposePfS_ii_param_0,
	.param .u64 .ptr .align 1 _Z15matrixTransposePfS_ii_param_1,
	.param .u32 _Z15matrixTransposePfS_ii_param_2,
	.param .u32 _Z15matrixTransposePfS_ii_param_3
)
{
	.reg .pred 	%p<81>;
	.reg .b32 	%r<66>;
	.reg .b32 	%f<17>;
	.reg .b64 	%rd<37>;
	// demoted variable
	.shared .align 4 .b8 _ZZ15matrixTransposePfS_iiE4tile[4224];
	ld.param.u64 	%rd3, [_Z15matrixTransposePfS_ii_param_0];
	ld.param.u64 	%rd4, [_Z15matrixTransposePfS_ii_param_1];
	ld.param.u32 	%r21, [_Z15matrixTransposePfS_ii_param_2];
	ld.param.u32 	%r22, [_Z15matrixTransposePfS_ii_param_3];
	cvta.to.global.u64 	%rd1, %rd4;
	cvta.to.global.u64 	%rd2, %rd3;
	mov.u32 	%r23, %ctaid.x;
	mov.u32 	%r1, %ntid.x;
	mul.lo.s32 	%r2, %r23, %r1;
	mov.u32 	%r3, %tid.x;
	add.s32 	%r4, %r2, %r3;
	mov.u32 	%r24, %ctaid.y;
	mov.u32 	%r5, %ntid.y;
	mul.lo.s32 	%r6, %r24, %r5;
	mov.u32 	%r25, %tid.y;
	add.s32 	%r8, %r6, %r25;
	setp.ge.u32 	%p1, %r4, %r21;
	shl.b32 	%r26, %r3, 2;
	mov.u32 	%r27, _ZZ15matrixTransposePfS_iiE4tile;
	add.s32 	%r28, %r27, %r26;
	setp.gt.u32 	%p2, %r25, 31;
	or.pred  	%p3, %p1, %p2;
	setp.ge.s32 	%p4, %r8, %r22;
	mad.lo.s32 	%r9, %r25, 132, %r28;
	or.pred  	%p5, %p4, %p3;
	@%p5 bra 	$L__BB0_2;
	mad.lo.s32 	%r29, %r8, %r21, %r4;
	mul.wide.u32 	%rd5, %r29, 4;
	add.s64 	%rd6, %rd1, %rd5;
	ld.global.f32 	%f1, [%rd6];
	st.shared.f32 	[%r9], %f1;
$L__BB0_2:
	setp.ge.u32 	%p6, %r4, %r21;
	add.s32 	%r10, %r8, 4;
	setp.gt.u32 	%p7, %r25, 27;
	or.pred  	%p8, %p6, %p7;
	setp.ge.s32 	%p9, %r10, %r22;
	or.pred  	%p10, %p9, %p8;
	@%p10 bra 	$L__BB0_4;
	mad.lo.s32 	%r30, %r10, %r21, %r4;
	mul.wide.u32 	%rd7, %r30, 4;
	add.s64 	%rd8, %rd1, %rd7;
	ld.global.f32 	%f2, [%rd8];
	st.shared.f32 	[%r9+528], %f2;
$L__BB0_4:
	setp.ge.u32 	%p11, %r4, %r21;
	add.s32 	%r11, %r8, 8;
	setp.gt.u32 	%p12, %r25, 23;
	or.pred  	%p13, %p11, %p12;
	setp.ge.s32 	%p14, %r11, %r22;
	or.pred  	%p15, %p14, %p13;
	@%p15 bra 	$L__BB0_6;
	mad.lo.s32 	%r31, %r11, %r21, %r4;
	mul.wide.u32 	%rd9, %r31, 4;
	add.s64 	%rd10, %rd1, %rd9;
	ld.global.f32 	%f3, [%rd10];
	st.shared.f32 	[%r9+1056], %f3;
$L__BB0_6:
	setp.ge.u32 	%p16, %r4, %r21;
	add.s32 	%r12, %r8, 12;
	setp.gt.u32 	%p17, %r25, 19;
	or.pred  	%p18, %p16, %p17;
	setp.ge.s32 	%p19, %r12, %r22;
	or.pred  	%p20, %p19, %p18;
	@%p20 bra 	$L__BB0_8;
	mad.lo.s32 	%r32, %r12, %r21, %r4;
	mul.wide.u32 	%rd11, %r32, 4;
	add.s64 	%rd12, %rd1, %rd11;
	ld.global.f32 	%f4, [%rd12];
	st.shared.f32 	[%r9+1584], %f4;
$L__BB0_8:
	setp.ge.u32 	%p21, %r4, %r21;
	add.s32 	%r13, %r8, 16;
	setp.gt.u32 	%p22, %r25, 15;
	or.pred  	%p23, %p21, %p22;
	setp.ge.s32 	%p24, %r13, %r22;
	or.pred  	%p25, %p24, %p23;
	@%p25 bra 	$L__BB0_10;
	mad.lo.s32 	%r33, %r13, %r21, %r4;
	mul.wide.u32 	%rd13, %r33, 4;
	add.s64 	%rd14, %rd1, %rd13;
	ld.global.f32 	%f5, [%rd14];
	st.shared.f32 	[%r9+2112], %f5;
$L__BB0_10:
	setp.ge.u32 	%p26, %r4, %r21;
	add.s32 	%r14, %r8, 20;
	setp.gt.u32 	%p27, %r25, 11;
	or.pred  	%p28, %p26, %p27;
	setp.ge.s32 	%p29, %r14, %r22;
	or.pred  	%p30, %p29, %p28;
	@%p30 bra 	$L__BB0_12;
	mad.lo.s32 	%r34, %r14, %r21, %r4;
	mul.wide.u32 	%rd15, %r34, 4;
	add.s64 	%rd16, %rd1, %rd15;
	ld.global.f32 	%f6, [%rd16];
	st.shared.f32 	[%r9+2640], %f6;
$L__BB0_12:
	setp.ge.u32 	%p31, %r4, %r21;
	add.s32 	%r15, %r8, 24;
	setp.gt.u32 	%p32, %r25, 7;
	or.pred  	%p33, %p31, %p32;
	setp.ge.s32 	%p34, %r15, %r22;
	or.pred  	%p35, %p34, %p33;
	@%p35 bra 	$L__BB0_14;
	mad.lo.s32 	%r35, %r15, %r21, %r4;
	mul.wide.u32 	%rd17, %r35, 4;
	add.s64 	%rd18, %rd1, %rd17;
	ld.global.f32 	%f7, [%rd18];
	st.shared.f32 	[%r9+3168], %f7;
$L__BB0_14:
	setp.ge.u32 	%p36, %r4, %r21;
	add.s32 	%r16, %r8, 28;
	setp.gt.u32 	%p37, %r25, 3;
	or.pred  	%p38, %p36, %p37;
	setp.ge.s32 	%p39, %r16, %r22;
	or.pred  	%p40, %p39, %p38;
	@%p40 bra 	$L__BB0_16;
	mad.lo.s32 	%r36, %r16, %r21, %r4;
	mul.wide.u32 	%rd19, %r36, 4;
	add.s64 	%rd20, %rd1, %rd19;
	ld.global.f32 	%f8, [%rd20];
	st.shared.f32 	[%r9+3696], %f8;
$L__BB0_16:
	bar.sync 	0;
	mad.lo.s32 	%r37, %r25, %r1, %r3;
	div.u32 	%r38, %r37, %r5;
	mul.lo.s32 	%r39, %r38, %r5;
	sub.s32 	%r40, %r37, %r39;
	add.s32 	%r18, %r40, %r6;
	add.s32 	%r19, %r38, %r2;
	setp.ge.u32 	%p41, %r19, %r21;
	mad.lo.s32 	%r42, %r40, 132, %r27;
	setp.gt.u32 	%p42, %r38, 31;
	or.pred  	%p43, %p41, %p42;
	setp.ge.s32 	%p44, %r18, %r22;
	shl.b32 	%r43, %r38, 2;
	add.s32 	%r20, %r42, %r43;
	or.pred  	%p45, %p44, %p43;
	@%p45 bra 	$L__BB0_18;
	ld.shared.f32 	%f9, [%r20];
	mad.lo.s32 	%r44, %r19, %r22, %r18;
	mul.wide.u32 	%rd21, %r44, 4;
	add.s64 	%rd22, %rd2, %rd21;
	st.global.f32 	[%rd22], %f9;
$L__BB0_18:
	setp.ge.u32 	%p46, %r19, %r21;
	add.s32 	%r45, %r18, 4;
	setp.gt.u32 	%p47, %r38, 27;
	or.pred  	%p48, %p46, %p47;
	setp.ge.s32 	%p49, %r45, %r22;
	or.pred  	%p50, %p49, %p48;
	@%p50 bra 	$L__BB0_20;
	ld.shared.f32 	%f10, [%r20+16];
	add.s32 	%r46, %r19, 4;
	mad.lo.s32 	%r47, %r46, %r22, %r18;
	mul.wide.u32 	%rd23, %r47, 4;
	add.s64 	%rd24, %rd2, %rd23;
	st.global.f32 	[%rd24], %f10;
$L__BB0_20:
	setp.ge.u32 	%p51, %r19, %r21;
	add.s32 	%r48, %r18, 8;
	setp.gt.u32 	%p52, %r38, 23;
	or.pred  	%p53, %p51, %p52;
	setp.ge.s32 	%p54, %r48, %r22;
	or.pred  	%p55, %p54, %p53;
	@%p55 bra 	$L__BB0_22;
	ld.shared.f32 	%f11, [%r20+32];
	add.s32 	%r49, %r19, 8;
	mad.lo.s32 	%r50, %r49, %r22, %r18;
	mul.wide.u32 	%rd25, %r50, 4;
	add.s64 	%rd26, %rd2, %rd25;
	st.global.f32 	[%rd26], %f11;
$L__BB0_22:
	setp.ge.u32 	%p56, %r19, %r21;
	add.s32 	%r51, %r18, 12;
	setp.gt.u32 	%p57, %r38, 19;
	or.pred  	%p58, %p56, %p57;
	setp.ge.s32 	%p59, %r51, %r22;
	or.pred  	%p60, %p59, %p58;
	@%p60 bra 	$L__BB0_24;
	ld.shared.f32 	%f12, [%r20+48];
	add.s32 	%r52, %r19, 12;
	mad.lo.s32 	%r53, %r52, %r22, %r18;
	mul.wide.u32 	%rd27, %r53, 4;
	add.s64 	%rd28, %rd2, %rd27;
	st.global.f32 	[%rd28], %f12;
$L__BB0_24:
	setp.ge.u32 	%p61, %r19, %r21;
	add.s32 	%r54, %r18, 16;
	setp.gt.u32 	%p62, %r38, 15;
	or.pred  	%p63, %p61, %p62;
	setp.ge.s32 	%p64, %r54, %r22;
	or.pred  	%p65, %p64, %p63;
	@%p65 bra 	$L__BB0_26;
	ld.shared.f32 	%f13, [%r20+64];
	add.s32 	%r55, %r19, 16;
	mad.lo.s32 	%r56, %r55, %r22, %r18;
	mul.wide.u32 	%rd29, %r56, 4;
	add.s64 	%rd30, %rd2, %rd29;
	st.global.f32 	[%rd30], %f13;
$L__BB0_26:
	setp.ge.u32 	%p66, %r19, %r21;
	add.s32 	%r57, %r18, 20;
	setp.gt.u32 	%p67, %r38, 11;
	or.pred  	%p68, %p66, %p67;
	setp.ge.s32 	%p69, %r57, %r22;
	or.pred  	%p70, %p69, %p68;
	@%p70 bra 	$L__BB0_28;
	ld.shared.f32 	%f14, [%r20+80];
	add.s32 	%r58, %r19, 20;
	mad.lo.s32 	%r59, %r58, %r22, %r18;
	mul.wide.u32 	%rd31, %r59, 4;
	add.s64 	%rd32, %rd2, %rd31;
	st.global.f32 	[%rd32], %f14;
$L__BB0_28:
	setp.ge.u32 	%p71, %r19, %r21;
	add.s32 	%r60, %r18, 24;
	setp.gt.u32 	%p72, %r38, 7;
	or.pred  	%p73, %p71, %p72;
	setp.ge.s32 	%p74, %r60, %r22;
	or.pred  	%p75, %p74, %p73;
	@%p75 bra 	$L__BB0_30;
	ld.shared.f32 	%f15, [%r20+96];
	add.s32 	%r61, %r19, 24;
	mad.lo.s32 	%r62, %r61, %r22, %r18;
	mul.wide.u32 	%rd33, %r62, 4;
	add.s64 	%rd34, %rd2, %rd33;
	st.global.f32 	[%rd34], %f15;
$L__BB0_30:
	setp.ge.u32 	%p76, %r19, %r21;
	add.s32 	%r63, %r18, 28;
	setp.gt.u32 	%p77, %r38, 3;
	or.pred  	%p78, %p76, %p77;
	setp.ge.s32 	%p79, %r63, %r22;
	or.pred  	%p80, %p79, %p78;
	@%p80 bra 	$L__BB0_32;
	ld.shared.f32 	%f16, [%r20+112];
	add.s32 	%r64, %r19, 28;
	mad.lo.s32 	%r65, %r64, %r22, %r18;
	mul.wide.u32 	%rd35, %r65, 4;
	add.s64 	%rd36, %rd2, %rd35;
	st.global.f32 	[%rd36], %f16;
$L__BB0_32:
	ret;

}


// ===== COMPILED SASS (sm_100) =====

	.target	sm_100

	.elftype	@"ET_EXEC"


//--------------------- .note.nv.tkinfo           --------------------------
	.section	.note.nv.tkinfo,"",@"SHT_NOTE"
	.sectionflags	@"SHF_NOTE_NV_TKINFO"
	.tkinfo
        /*0018*/ 	.word	0x00000002
        /*0030*/ 	.string	""
        /*0030*/ 	.string	"ptxas"
        /*0030*/ 	.string	"Cuda compilation tools, release 13.0, V13.0.88"
        /*0030*/ 	.string	"Build cuda_13.0.r13.0/compiler.36424714_0"
        /*0030*/ 	.string	"-arch sm_100 -m 64 "



//--------------------- .note.nv.cuinfo           --------------------------
	.section	.note.nv.cuinfo,"",@"SHT_NOTE"
	.sectionflags	@"SHF_NOTE_NV_CUINFO"
        /*0018*/ 	.short	0x0002
        /*001a*/ 	.short	0x0064
        /*001c*/ 	.short	0x0082
	.zero		2


//--------------------- .nv.info                  --------------------------
	.section	.nv.info,"",@"SHT_CUDA_INFO"
	.align	4


	//----- nvinfo : EIATTR_REGCOUNT
	.align		4
        /*0000*/ 	.byte	0x04, 0x2f
        /*0002*/ 	.short	(.L_1 - .L_0)
	.align		4
.L_0:
        /*0004*/ 	.word	index@(_Z15matrixTransposePfS_ii)
        /*0008*/ 	.word	0x00000020


	//----- nvinfo : EIATTR_FRAME_SIZE
	.align		4
.L_1:
        /*000c*/ 	.byte	0x04, 0x11
        /*000e*/ 	.short	(.L_3 - .L_2)
	.align		4
.L_2:
        /*0010*/ 	.word	index@(_Z15matrixTransposePfS_ii)
        /*0014*/ 	.word	0x00000000


	//----- nvinfo : EIATTR_MIN_STACK_SIZE
	.align		4
.L_3:
        /*0018*/ 	.byte	0x04, 0x12
        /*001a*/ 	.short	(.L_5 - .L_4)
	.align		4
.L_4:
        /*001c*/ 	.word	index@(_Z15matrixTransposePfS_ii)
        /*0020*/ 	.word	0x00000000
.L_5:


//--------------------- .nv.compat                --------------------------
	.section	.nv.compat,"",@"SHT_CUDA_COMPAT_INFO"
	.align	4
        /*0000*/ 	.byte	0x02, 0x09, 0x00, 0x00, 0x02, 0x02, 0x01, 0x00, 0x02, 0x05, 0x05, 0x00, 0x03, 0x07, 0x01, 0x01
        /*0010*/ 	.byte	0x02, 0x03, 0x00, 0x00, 0x02, 0x06, 0x01, 0x00, 0x04, 0x0b, 0x08, 0x00, 0x09, 0x00, 0x00, 0x00
        /*0020*/ 	.byte	0x00, 0x00, 0x00, 0x00


//--------------------- .nv.info._Z15matrixTransposePfS_ii --------------------------
	.section	.nv.info._Z15matrixTransposePfS_ii,"",@"SHT_CUDA_INFO"
	.sectionflags	@""
	.align	4


	//----- nvinfo : EIATTR_CUDA_API_VERSION
	.align		4
        /*0000*/ 	.byte	0x04, 0x37
        /*0002*/ 	.short	(.L_7 - .L_6)
.L_6:
        /*0004*/ 	.word	0x00000082


	//----- nvinfo : EIATTR_KPARAM_INFO
	.align		4
.L_7:
        /*0008*/ 	.byte	0x04, 0x17
        /*000a*/ 	.short	(.L_9 - .L_8)
.L_8:
        /*000c*/ 	.word	0x00000000
        /*0010*/ 	.short	0x0003
        /*0012*/ 	.short	0x0014
        /*0014*/ 	.byte	0x00, 0xf0, 0x11, 0x00


	//----- nvinfo : EIATTR_KPARAM_INFO
	.align		4
.L_9:
        /*0018*/ 	.byte	0x04, 0x17
        /*001a*/ 	.short	(.L_11 - .L_10)
.L_10:
        /*001c*/ 	.word	0x00000000
        /*0020*/ 	.short	0x0002
        /*0022*/ 	.short	0x0010
        /*0024*/ 	.byte	0x00, 0xf0, 0x11, 0x00


	//----- nvinfo : EIATTR_KPARAM_INFO
	.align		4
.L_11:
        /*0028*/ 	.byte	0x04, 0x17
        /*002a*/ 	.short	(.L_13 - .L_12)
.L_12:
        /*002c*/ 	.word	0x00000000
        /*0030*/ 	.short	0x0001
        /*0032*/ 	.short	0x0008
        /*0034*/ 	.byte	0x00, 0xf5, 0x21, 0x00


	//----- nvinfo : EIATTR_KPARAM_INFO
	.align		4
.L_13:
        /*0038*/ 	.byte	0x04, 0x17
        /*003a*/ 	.short	(.L_15 - .L_14)
.L_14:
        /*003c*/ 	.word	0x00000000
        /*0040*/ 	.short	0x0000
        /*0042*/ 	.short	0x0000
        /*0044*/ 	.byte	0x00, 0xf5, 0x21, 0x00


	//----- nvinfo : EIATTR_SPARSE_MMA_MASK
	.align		4
.L_15:
        /*0048*/ 	.byte	0x03, 0x50
        /*004a*/ 	.short	0x0000


	//----- nvinfo : EIATTR_MAXREG_COUNT
	.align		4
        /*004c*/ 	.byte	0x03, 0x1b
        /*004e*/ 	.short	0x00ff


	//----- nvinfo : EIATTR_NUM_BARRIERS
	.align		4
        /*0050*/ 	.byte	0x02, 0x4c
        /*0052*/ 	.byte	0x01
	.zero		1


	//----- nvinfo : EIATTR_MERCURY_ISA_VERSION
	.align		4
        /*0054*/ 	.byte	0x03, 0x5f
        /*0056*/ 	.short	0x0101


	//----- nvinfo : EIATTR_VRC_CTA_INIT_COUNT
	.align		4
        /*0058*/ 	.byte	0x02, 0x4a
	.zero		1
	.zero		1


	//----- nvinfo : EIATTR_EXIT_INSTR_OFFSETS
	.align		4
        /*005c*/ 	.byte	0x04, 0x1c
        /*005e*/ 	.short	(.L_17 - .L_16)


	//   ....[0]....
.L_16:
        /*0060*/ 	.word	0x00000bb0


	//   ....[1]....
        /*0064*/ 	.word	0x00000c20


	//----- nvinfo : EIATTR_CBANK_PARAM_SIZE
	.align		4
.L_17:
        /*0068*/ 	.byte	0x03, 0x19
        /*006a*/ 	.short	0x0018


	//----- nvinfo : EIATTR_PARAM_CBANK
	.align		4
        /*006c*/ 	.byte	0x04, 0x0a
        /*006e*/ 	.short	(.L_19 - .L_18)
	.align		4
.L_18:
        /*0070*/ 	.word	index@(.nv.constant0._Z15matrixTransposePfS_ii)
        /*0074*/ 	.short	0x0380
        /*0076*/ 	.short	0x0018


	//----- nvinfo : EIATTR_SW_WAR
	.align		4
.L_19:
        /*0078*/ 	.byte	0x04, 0x36
        /*007a*/ 	.short	(.L_21 - .L_20)
.L_20:
        /*007c*/ 	.word	0x00000008
.L_21:


//--------------------- .nv.callgraph             --------------------------
	.section	.nv.callgraph,"",@"SHT_CUDA_CALLGRAPH"
	.align	4
	.sectionentsize	8
	.align		4
        /*0000*/ 	.word	0x00000000
	.align		4
        /*0004*/ 	.word	0xffffffff
	.align		4
        /*0008*/ 	.word	0x00000000
	.align		4
        /*000c*/ 	.word	0xfffffffe
	.align		4
        /*0010*/ 	.word	0x00000000
	.align		4
        /*0014*/ 	.word	0xfffffffd
	.align		4
        /*0018*/ 	.word	0x00000000
	.align		4
        /*001c*/ 	.word	0xfffffffc


//--------------------- .text._Z15matrixTransposePfS_ii --------------------------
	.section	.text._Z15matrixTransposePfS_ii,"ax",@progbits
	.align	128
        .global         _Z15matrixTransposePfS_ii
        .type           _Z15matrixTransposePfS_ii,@function
        .size           _Z15matrixTransposePfS_ii,(.L_x_1 - _Z15matrixTransposePfS_ii)
        .other          _Z15matrixTransposePfS_ii,@"STO_CUDA_ENTRY STV_DEFAULT"
_Z15matrixTransposePfS_ii:
.text._Z15matrixTransposePfS_ii:
[----:B------:R-:W-:Y:S01]  /*0000*/  LDC R1, c[0x0][0x37c] ;  /* 0x0000df00ff017b82 */ /* 0x000fe20000000800 */
[----:B------:R-:W0:Y:S07]  /*0010*/  S2R R4, SR_TID.Y ;  /* 0x0000000000047919 */ /* 0x000e2e0000002200 */
[----:B------:R-:W1:Y:S01]  /*0020*/  S2UR UR4, SR_CTAID.X ;  /* 0x00000000000479c3 */ /* 0x000e620000002500 */
[----:B------:R-:W1:Y:S01]  /*0030*/  LDCU UR8, c[0x0][0x360] ;  /* 0x00006c00ff0877ac */ /* 0x000e620008000800 */
[----:B------:R-:W2:Y:S01]  /*0040*/  S2R R13, SR_TID.X ;  /* 0x00000000000d7919 */ /* 0x000ea20000002100 */
[----:B------:R-:W3:Y:S05]  /*0050*/  LDCU UR9, c[0x0][0x364] ;  /* 0x00006c80ff0977ac */ /* 0x000eea0008000800 */
[----:B------:R-:W3:Y:S01]  /*0060*/  S2UR UR5, SR_CTAID.Y ;  /* 0x00000000000579c3 */ /* 0x000ee20000002600 */
[----:B------:R-:W4:Y:S01]  /*0070*/  LDCU.64 UR10, c[0x0][0x390] ;  /* 0x00007200ff0a77ac */ /* 0x000f220008000a00 */
[----:B------:R-:W5:Y:S01]  /*0080*/  LDCU.64 UR6, c[0x0][0x358] ;  /* 0x00006b00ff0677ac */ /* 0x000f620008000a00 */
[----:B-1----:R-:W-:Y:S01]  /*0090*/  UIMAD UR4, UR4, UR8, URZ ;  /* 0x00000008040472a4 */ /* 0x002fe2000f8e02ff */
[----:B0-----:R-:W-:Y:S01]  /*00a0*/  ISETP.GT.U32.AND P0, PT, R4, 0x1b, PT ;  /* 0x0000001b0400780c */ /* 0x001fe20003f04070 */
[----:B---3--:R-:W-:-:S04]  /*00b0*/  UIMAD UR5, UR5, UR9, URZ ;  /* 0x00000009050572a4 */ /* 0x008fc8000f8e02ff */
[----:B--2---:R-:W-:Y:S02]  /*00c0*/  VIADD R20, R13, UR4 ;  /* 0x000000040d147c36 */ /* 0x004fe40008000000 */
[----:B------:R-:W-:-:S03]  /*00d0*/  VIADD R15, R4, UR5 ;  /* 0x00000005040f7c36 */ /* 0x000fc60008000000 */
[----:B----4-:R-:W-:Y:S02]  /*00e0*/  ISETP.GE.U32.OR P0, PT, R20, UR10, P0 ;  /* 0x0000000a14007c0c */ /* 0x010fe40008706470 */
[----:B------:R-:W-:-:S04]  /*00f0*/  IADD3 R5, PT, PT, R15, 0x4, RZ ;  /* 0x000000040f057810 */ /* 0x000fc80007ffe0ff */
[----:B------:R-:W-:-:S13]  /*0100*/  ISETP.GE.OR P0, PT, R5, UR11, P0 ;  /* 0x0000000b05007c0c */ /* 0x000fda0008706670 */
[----:B------:R-:W0:Y:S01]  /*0110*/  @!P0 LDC.64 R2, c[0x0][0x388] ;  /* 0x0000e200ff028b82 */ /* 0x000e220000000a00 */
[----:B------:R-:W-:-:S04]  /*0120*/  @!P0 IMAD R5, R5, UR10, R20 ;  /* 0x0000000a05058c24 */ /* 0x000fc8000f8e0214 */
[----:B0-----:R-:W-:-:S05]  /*0130*/  @!P0 IMAD.WIDE.U32 R2, R5, 0x4, R2 ;  /* 0x0000000405028825 */ /* 0x001fca00078e0002 */
[----:B-----5:R0:W2:Y:S01]  /*0140*/  @!P0 LDG.E R8, desc[UR6][R2.64] ;  /* 0x0000000602088981 */ /* 0x0200a2000c1e1900 */
[----:B------:R-:W1:Y:S01]  /*0150*/  I2F.U32.RP R5, UR9 ;  /* 0x0000000900057d06 */ /* 0x000e620008209000 */
[C---:B------:R-:W-:Y:S01]  /*0160*/  IMAD R14, R4.reuse, UR8, R13 ;  /* 0x00000008040e7c24 */ /* 0x040fe2000f8e020d */
[C---:B------:R-:W-:Y:S01]  /*0170*/  ISETP.GT.U32.AND P1, PT, R4.reuse, 0x17, PT ;  /* 0x000000170400780c */ /* 0x040fe20003f24070 */
[----:B------:R-:W3:Y:S01]  /*0180*/  S2R R9, SR_CgaCtaId ;  /* 0x0000000000097919 */ /* 0x000ee20000008800 */
[----:B------:R-:W-:Y:S01]  /*0190*/  ISETP.GT.U32.AND P2, PT, R4, 0x13, PT ;  /* 0x000000130400780c */ /* 0x000fe20003f44070 */
[C---:B------:R-:W-:Y:S01]  /*01a0*/  VIADD R25, R15.reuse, 0x10 ;  /* 0x000000100f197836 */ /* 0x040fe20000000000 */
[C---:B------:R-:W-:Y:S01]  /*01b0*/  ISETP.GE.U32.OR P1, PT, R20.reuse, UR10, P1 ;  /* 0x0000000a14007c0c */ /* 0x040fe20008f26470 */
[C---:B------:R-:W-:Y:S01]  /*01c0*/  VIADD R17, R15.reuse, 0x18 ;  /* 0x000000180f117836 */ /* 0x040fe20000000000 */
[----:B------:R-:W-:Y:S01]  /*01d0*/  ISETP.GE.U32.OR P2, PT, R20, UR10, P2 ;  /* 0x0000000a14007c0c */ /* 0x000fe20009746470 */
[----:B------:R-:W-:Y:S01]  /*01e0*/  VIADD R21, R15, 0x1c ;  /* 0x0000001c0f157836 */ /* 0x000fe20000000000 */
[----:B------:R-:W-:-:S02]  /*01f0*/  MOV R12, 0x400 ;  /* 0x00000400000c7802 */ /* 0x000fc40000000f00 */
[----:B------:R-:W-:Y:S02]  /*0200*/  ISETP.GT.U32.AND P6, PT, R4, 0x7, PT ;  /* 0x000000070400780c */ /* 0x000fe40003fc4070 */
[----:B------:R-:W-:Y:S01]  /*0210*/  IADD3 R23, PT, PT, R15, 0x14, RZ ;  /* 0x000000140f177810 */ /* 0x000fe20007ffe0ff */
[----:B-1----:R-:W1:Y:S01]  /*0220*/  MUFU.RCP R5, R5 ;  /* 0x0000000500057308 */ /* 0x002e620000001000 */
[----:B------:R-:W-:-:S04]  /*0230*/  ISETP.GE.U32.OR P6, PT, R20, UR10, P6 ;  /* 0x0000000a14007c0c */ /* 0x000fc8000b7c6470 */
[----:B------:R-:W-:Y:S01]  /*0240*/  ISETP.GE.OR P6, PT, R17, UR11, P6 ;  /* 0x0000000b11007c0c */ /* 0x000fe2000b7c6670 */
[----:B-1----:R-:W-:Y:S02]  /*0250*/  VIADD R6, R5, 0xffffffe ;  /* 0x0ffffffe05067836 */ /* 0x002fe40000000000 */
[----:B------:R-:W-:Y:S01]  /*0260*/  VIADD R5, R15, 0x8 ;  /* 0x000000080f057836 */ /* 0x000fe20000000000 */
[----:B---3--:R-:W-:Y:S01]  /*0270*/  LEA R12, R9, R12, 0x18 ;  /* 0x0000000c090c7211 */ /* 0x008fe200078ec0ff */
[----:B------:R1:W3:Y:S03]  /*0280*/  F2I.FTZ.U32.TRUNC.NTZ R7, R6 ;  /* 0x0000000600077305 */ /* 0x0002e6000021f000 */
[----:B------:R-:W-:Y:S02]  /*0290*/  ISETP.GE.OR P1, PT, R5, UR11, P1 ;  /* 0x0000000b05007c0c */ /* 0x000fe40008f26670 */
[----:B------:R-:W-:Y:S01]  /*02a0*/  LEA R13, R13, R12, 0x2 ;  /* 0x0000000c0d0d7211 */ /* 0x000fe200078e10ff */
[----:B-1----:R-:W-:-:S04]  /*02b0*/  HFMA2 R6, -RZ, RZ, 0, 0 ;  /* 0x00000000ff067431 */ /* 0x002fc800000001ff */
[----:B------:R-:W-:Y:S02]  /*02c0*/  IMAD R13, R4, 0x84, R13 ;  /* 0x00000084040d7824 */ /* 0x000fe400078e020d */
[----:B---3--:R-:W-:-:S04]  /*02d0*/  IMAD.MOV R11, RZ, RZ, -R7 ;  /* 0x000000ffff0b7224 */ /* 0x008fc800078e0a07 */
[----:B------:R-:W-:Y:S02]  /*02e0*/  @!P1 IMAD R27, R5, UR10, R20 ;  /* 0x0000000a051b9c24 */ /* 0x000fe4000f8e0214 */
[----:B------:R-:W-:-:S04]  /*02f0*/  IMAD R11, R11, UR9, RZ ;  /* 0x000000090b0b7c24 */ /* 0x000fc8000f8e02ff */
[----:B------:R-:W-:-:S06]  /*0300*/  IMAD.HI.U32 R7, R7, R11, R6 ;  /* 0x0000000b07077227 */ /* 0x000fcc00078e0006 */
[----:B------:R-:W-:-:S04]  /*0310*/  IMAD.HI.U32 R0, R7, R14, RZ ;  /* 0x0000000e07007227 */ /* 0x000fc800078e00ff */
[----:B0-----:R-:W-:Y:S02]  /*0320*/  IMAD.MOV R3, RZ, RZ, -R0 ;  /* 0x000000ffff037224 */ /* 0x001fe400078e0a00 */
[----:B------:R-:W-:Y:S02]  /*0330*/  VIADD R7, R15, 0xc ;  /* 0x0000000c0f077836 */ /* 0x000fe40000000000 */
[----:B------:R-:W-:-:S03]  /*0340*/  IMAD R2, R3, UR9, R14 ;  /* 0x0000000903027c24 */ /* 0x000fc6000f8e020e */
[----:B------:R-:W-:Y:S02]  /*0350*/  ISETP.GE.OR P4, PT, R7, UR11, P2 ;  /* 0x0000000b07007c0c */ /* 0x000fe40009786670 */
[----:B------:R-:W-:Y:S02]  /*0360*/  ISETP.GE.U32.AND P3, PT, R2, UR9, PT ;  /* 0x0000000902007c0c */ /* 0x000fe4000bf66070 */
[----:B------:R-:W-:-:S09]  /*0370*/  ISETP.NE.U32.AND P2, PT, RZ, UR9, PT ;  /* 0x00000009ff007c0c */ /* 0x000fd2000bf45070 */
[----:B------:R-:W0:Y:S01]  /*0380*/  @!P4 LDC.64 R18, c[0x0][0x388] ;  /* 0x0000e200ff12cb82 */ /* 0x000e220000000a00 */
[----:B------:R-:W-:Y:S01]  /*0390*/  @!P4 IMAD R7, R7, UR10, R20 ;  /* 0x0000000a0707cc24 */ /* 0x000fe2000f8e0214 */
[----:B------:R-:W-:Y:S01]  /*03a0*/  @P3 IADD3 R0, PT, PT, R0, 0x1, RZ ;  /* 0x0000000100003810 */ /* 0x000fe20007ffe0ff */
[----:B------:R-:W-:Y:S01]  /*03b0*/  @P3 VIADD R2, R2, -UR9 ;  /* 0x8000000902023c36 */ /* 0x000fe20008000000 */
[----:B------:R-:W-:-:S04]  /*03c0*/  ISETP.GT.U32.AND P3, PT, R4, 0xb, PT ;  /* 0x0000000b0400780c */ /* 0x000fc80003f64070 */
[----:B------:R-:W-:Y:S02]  /*03d0*/  ISETP.GE.U32.AND P5, PT, R2, UR9, PT ;  /* 0x0000000902007c0c */ /* 0x000fe4000bfa6070 */
[----:B------:R-:W1:Y:S01]  /*03e0*/  @!P1 LDC.64 R2, c[0x0][0x388] ;  /* 0x0000e200ff029b82 */ /* 0x000e620000000a00 */
[----:B------:R-:W-:-:S04]  /*03f0*/  ISETP.GE.U32.OR P3, PT, R20, UR10, P3 ;  /* 0x0000000a14007c0c */ /* 0x000fc80009f66470 */
[----:B------:R-:W-:-:S06]  /*0400*/  ISETP.GE.OR P3, PT, R23, UR11, P3 ;  /* 0x0000000b17007c0c */ /* 0x000fcc0009f66670 */
[----:B------:R-:W-:Y:S01]  /*0410*/  @P5 VIADD R0, R0, 0x1 ;  /* 0x0000000100005836 */ /* 0x000fe20000000000 */
[----:B------:R-:W-:Y:S02]  /*0420*/  @!P2 LOP3.LUT R0, RZ, UR9, RZ, 0x33, !PT ;  /* 0x00000009ff00ac12 */ /* 0x000fe4000f8e33ff */
[C---:B------:R-:W-:Y:S02]  /*0430*/  ISETP.GT.U32.AND P5, PT, R4.reuse, 0x1f, PT ;  /* 0x0000001f0400780c */ /* 0x040fe40003fa4070 */
[----:B------:R-:W-:Y:S02]  /*0440*/  ISETP.GT.U32.AND P2, PT, R4, 0x3, PT ;  /* 0x000000030400780c */ /* 0x000fe40003f44070 */
[C---:B------:R-:W-:Y:S02]  /*0450*/  ISETP.GE.U32.OR P5, PT, R20.reuse, UR10, P5 ;  /* 0x0000000a14007c0c */ /* 0x040fe4000afa6470 */
[----:B------:R-:W-:Y:S02]  /*0460*/  ISETP.GE.U32.OR P2, PT, R20, UR10, P2 ;  /* 0x0000000a14007c0c */ /* 0x000fe40009746470 */
[----:B------:R-:W-:-:S02]  /*0470*/  ISETP.GE.OR P5, PT, R15, UR11, P5 ;  /* 0x0000000b0f007c0c */ /* 0x000fc4000afa6670 */
[----:B------:R-:W-:Y:S01]  /*0480*/  ISETP.GE.OR P2, PT, R21, UR11, P2 ;  /* 0x0000000b15007c0c */ /* 0x000fe20009746670 */
[----:B-1----:R-:W-:-:S04]  /*0490*/  @!P1 IMAD.WIDE.U32 R26, R27, 0x4, R2 ;  /* 0x000000041b1a9825 */ /* 0x002fc800078e0002 */
[----:B0-----:R-:W-:Y:S01]  /*04a0*/  @!P4 IMAD.WIDE.U32 R18, R7, 0x4, R18 ;  /* 0x000000040712c825 */ /* 0x001fe200078e0012 */
[----:B------:R-:W3:Y:S01]  /*04b0*/  @!P1 LDG.E R16, desc[UR6][R26.64] ;  /* 0x000000061a109981 */ /* 0x000ee2000c1e1900 */
[----:B------:R-:W0:Y:S02]  /*04c0*/  @!P6 LDC.64 R6, c[0x0][0x388] ;  /* 0x0000e200ff06eb82 */ /* 0x000e240000000a00 */
[--C-:B------:R-:W-:Y:S02]  /*04d0*/  @!P3 IMAD R23, R23, UR10, R20.reuse ;  /* 0x0000000a1717bc24 */ /* 0x100fe4000f8e0214 */
[--C-:B------:R-:W-:Y:S01]  /*04e0*/  @!P5 IMAD R15, R15, UR10, R20.reuse ;  /* 0x0000000a0f0fdc24 */ /* 0x100fe2000f8e0214 */
[----:B------:R-:W4:Y:S03]  /*04f0*/  @!P4 LDG.E R18, desc[UR6][R18.64] ;  /* 0x000000061212c981 */ /* 0x000f26000c1e1900 */
[----:B------:R-:W1:Y:S01]  /*0500*/  @!P2 LDC.64 R2, c[0x0][0x388] ;  /* 0x0000e200ff02ab82 */ /* 0x000e620000000a00 */
[----:B------:R-:W-:-:S02]  /*0510*/  @!P6 IMAD R17, R17, UR10, R20 ;  /* 0x0000000a1111ec24 */ /* 0x000fc4000f8e0214 */
[----:B------:R-:W-:Y:S02]  /*0520*/  @!P2 IMAD R21, R21, UR10, R20 ;  /* 0x0000000a1515ac24 */ /* 0x000fe4000f8e0214 */
[----:B0-----:R-:W-:-:S06]  /*0530*/  @!P6 IMAD.WIDE.U32 R6, R17, 0x4, R6 ;  /* 0x000000041106e825 */ /* 0x001fcc00078e0006 */
[----:B------:R-:W5:Y:S01]  /*0540*/  @!P6 LDG.E R6, desc[UR6][R6.64] ;  /* 0x000000060606e981 */ /* 0x000f62000c1e1900 */
[----:B-1----:R-:W-:-:S06]  /*0550*/  @!P2 IMAD.WIDE.U32 R2, R21, 0x4, R2 ;  /* 0x000000041502a825 */ /* 0x002fcc00078e0002 */
[----:B------:R-:W5:Y:S04]  /*0560*/  @!P2 LDG.E R2, desc[UR6][R2.64] ;  /* 0x000000060202a981 */ /* 0x000f68000c1e1900 */
[----:B--2---:R0:W-:Y:S01]  /*0570*/  @!P0 STS [R13+0x210], R8 ;  /* 0x000210080d008388 */ /* 0x0041e20000000800 */
[----:B------:R-:W-:Y:S02]  /*0580*/  ISETP.GT.U32.AND P0, PT, R4, 0xf, PT ;  /* 0x0000000f0400780c */ /* 0x000fe40003f04070 */
[----:B------:R-:W1:Y:S02]  /*0590*/  @!P5 LDC.64 R4, c[0x0][0x388] ;  /* 0x0000e200ff04db82 */ /* 0x000e640000000a00 */
[----:B------:R-:W-:-:S04]  /*05a0*/  ISETP.GE.U32.OR P0, PT, R20, UR10, P0 ;  /* 0x0000000a14007c0c */ /* 0x000fc80008706470 */
[C---:B------:R-:W-:Y:S02]  /*05b0*/  ISETP.GE.OR P0, PT, R25.reuse, UR11, P0 ;  /* 0x0000000b19007c0c */ /* 0x040fe40008706670 */
[----:B0-----:R-:W0:Y:S11]  /*05c0*/  @!P3 LDC.64 R8, c[0x0][0x388] ;  /* 0x0000e200ff08bb82 */ /* 0x001e360000000a00 */
[----:B------:R-:W2:Y:S01]  /*05d0*/  @!P0 LDC.64 R10, c[0x0][0x388] ;  /* 0x0000e200ff0a8b82 */ /* 0x000ea20000000a00 */
[----:B------:R-:W-:-:S02]  /*05e0*/  @!P0 IMAD R25, R25, UR10, R20 ;  /* 0x0000000a19198c24 */ /* 0x000fc4000f8e0214 */
[----:B-1----:R-:W-:-:S06]  /*05f0*/  @!P5 IMAD.WIDE.U32 R4, R15, 0x4, R4 ;  /* 0x000000040f04d825 */ /* 0x002fcc00078e0004 */
[----:B------:R1:W5:Y:S01]  /*0600*/  @!P5 LDG.E R4, desc[UR6][R4.64] ;  /* 0x000000060404d981 */ /* 0x000362000c1e1900 */
[----:B0-----:R-:W-:-:S06]  /*0610*/  @!P3 IMAD.WIDE.U32 R8, R23, 0x4, R8 ;  /* 0x000000041708b825 */ /* 0x001fcc00078e0008 */
[----:B------:R-:W5:Y:S01]  /*0620*/  @!P3 LDG.E R8, desc[UR6][R8.64] ;  /* 0x000000060808b981 */ /* 0x000f62000c1e1900 */
[----:B--2---:R-:W-:-:S06]  /*0630*/  @!P0 IMAD.WIDE.U32 R10, R25, 0x4, R10 ;  /* 0x00000004190a8825 */ /* 0x004fcc00078e000a */
[----:B------:R-:W2:Y:S01]  /*0640*/  @!P0 LDG.E R10, desc[UR6][R10.64] ;  /* 0x000000060a0a8981 */ /* 0x000ea2000c1e1900 */
[----:B------:R-:W-:-:S05]  /*0650*/  IADD3 R17, PT, PT, -R0, RZ, RZ ;  /* 0x000000ff00117210 */ /* 0x000fca0007ffe1ff */
[----:B------:R-:W-:Y:S02]  /*0660*/  IMAD R17, R17, UR9, R14 ;  /* 0x0000000911117c24 */ /* 0x000fe4000f8e020e */
[C---:B------:R-:W-:Y:S02]  /*0670*/  VIADD R14, R0.reuse, UR4 ;  /* 0x00000004000e7c36 */ /* 0x040fe40008000000 */
[C---:B------:R-:W-:Y:S02]  /*0680*/  VIADD R15, R17.reuse, UR5 ;  /* 0x00000005110f7c36 */ /* 0x040fe40008000000 */
[----:B------:R-:W-:Y:S02]  /*0690*/  IMAD R17, R17, 0x84, R12 ;  /* 0x0000008411117824 */ /* 0x000fe400078e020c */
[C---:B-1----:R-:W-:Y:S02]  /*06a0*/  VIADD R5, R15.reuse, 0x8 ;  /* 0x000000080f057836 */ /* 0x042fe40000000000 */
[----:B------:R-:W-:Y:S01]  /*06b0*/  VIADD R3, R15, 0x4 ;  /* 0x000000040f037836 */ /* 0x000fe20000000000 */
[----:B---3--:R0:W-:Y:S01]  /*06c0*/  @!P1 STS [R13+0x420], R16 ;  /* 0x000420100d009388 */ /* 0x0081e20000000800 */
[----:B------:R-:W-:-:S03]  /*06d0*/  ISETP.GT.U32.AND P1, PT, R0, 0x1f, PT ;  /* 0x0000001f0000780c */ /* 0x000fc60003f24070 */
[----:B----4-:R-:W-:Y:S01]  /*06e0*/  @!P4 STS [R13+0x630], R18 ;  /* 0x000630120d00c388 */ /* 0x010fe20000000800 */
[----:B------:R-:W-:-:S04]  /*06f0*/  ISETP.GE.U32.OR P1, PT, R14, UR10, P1 ;  /* 0x0000000a0e007c0c */ /* 0x000fc80008f26470 */
[----:B------:R-:W-:Y:S01]  /*0700*/  ISETP.GE.OR P1, PT, R15, UR11, P1 ;  /* 0x0000000b0f007c0c */ /* 0x000fe20008f26670 */
[----:B-----5:R-:W-:Y:S04]  /*0710*/  @!P6 STS [R13+0xc60], R6 ;  /* 0x000c60060d00e388 */ /* 0x020fe80000000800 */
[----:B------:R1:W-:Y:S01]  /*0720*/  @!P2 STS [R13+0xe70], R2 ;  /* 0x000e70020d00a388 */ /* 0x0003e20000000800 */
[----:B0-----:R-:W-:-:S07]  /*0730*/  LEA R16, R0, R17, 0x2 ;  /* 0x0000001100107211 */ /* 0x001fce00078e10ff */
[----:B------:R-:W0:Y:S01]  /*0740*/  @!P1 LDC.64 R24, c[0x0][0x380] ;  /* 0x0000e000ff189b82 */ /* 0x000e220000000a00 */
[C---:B------:R-:W-:Y:S02]  /*0750*/  ISETP.GT.U32.AND P2, PT, R0.reuse, 0x17, PT ;  /* 0x000000170000780c */ /* 0x040fe40003f44070 */
[----:B------:R-:W-:Y:S02]  /*0760*/  ISETP.GT.U32.AND P6, PT, R0, 0x13, PT ;  /* 0x000000130000780c */ /* 0x000fe40003fc4070 */
[C---:B------:R-:W-:Y:S02]  /*0770*/  ISETP.GE.U32.OR P2, PT, R14.reuse, UR10, P2 ;  /* 0x0000000a0e007c0c */ /* 0x040fe40009746470 */
[----:B------:R-:W-:Y:S02]  /*0780*/  ISETP.GE.U32.OR P6, PT, R14, UR10, P6 ;  /* 0x0000000a0e007c0c */ /* 0x000fe4000b7c6470 */
[----:B------:R-:W-:Y:S01]  /*0790*/  ISETP.GE.OR P4, PT, R5, UR11, P2 ;  /* 0x0000000b05007c0c */ /* 0x000fe20009786670 */
[C---:B------:R-:W-:Y:S01]  /*07a0*/  VIADD R5, R15.reuse, 0x10 ;  /* 0x000000100f057836 */ /* 0x040fe20000000000 */
[----:B------:R-:W-:Y:S01]  /*07b0*/  ISETP.GT.U32.AND P2, PT, R0, 0x7, PT ;  /* 0x000000070000780c */ /* 0x000fe20003f44070 */
[----:B-1----:R-:W-:-:S03]  /*07c0*/  VIADD R2, R15, 0x14 ;  /* 0x000000140f027836 */ /* 0x002fc60000000000 */
[----:B------:R-:W-:Y:S01]  /*07d0*/  ISETP.GE.U32.OR P2, PT, R14, UR10, P2 ;  /* 0x0000000a0e007c0c */ /* 0x000fe20009746470 */
[----:B------:R-:W-:Y:S01]  /*07e0*/  VIADD R22, R15, 0x1c ;  /* 0x0000001c0f167836 */ /* 0x000fe20000000000 */
[----:B------:R1:W-:Y:S04]  /*07f0*/  @!P5 STS [R13], R4 ;  /* 0x000000040d00d388 */ /* 0x0003e80000000800 */
[----:B------:R3:W-:Y:S04]  /*0800*/  @!P3 STS [R13+0xa50], R8 ;  /* 0x000a50080d00b388 */ /* 0x0007e80000000800 */
[----:B--2---:R2:W-:Y:S01]  /*0810*/  @!P0 STS [R13+0x840], R10 ;  /* 0x0008400a0d008388 */ /* 0x0045e20000000800 */
[----:B------:R-:W-:Y:S01]  /*0820*/  BAR.SYNC.DEFER_BLOCKING 0x0 ;  /* 0x0000000000007b1d */ /* 0x000fe20000010000 */
[----:B------:R-:W-:-:S02]  /*0830*/  ISETP.GT.U32.AND P0, PT, R0, 0x1b, PT ;  /* 0x0000001b0000780c */ /* 0x000fc40003f04070 */
[----:B------:R-:W-:Y:S02]  /*0840*/  ISETP.GT.U32.AND P5, PT, R0, 0xf, PT ;  /* 0x0000000f0000780c */ /* 0x000fe40003fa4070 */
[----:B------:R-:W-:Y:S02]  /*0850*/  ISETP.GE.U32.OR P0, PT, R14, UR10, P0 ;  /* 0x0000000a0e007c0c */ /* 0x000fe40008706470 */
[----:B------:R-:W-:Y:S02]  /*0860*/  ISETP.GT.U32.AND P3, PT, R0, 0xb, PT ;  /* 0x0000000b0000780c */ /* 0x000fe40003f64070 */
[----:B-1----:R-:W-:Y:S02]  /*0870*/  IADD3 R4, PT, PT, R15, 0xc, RZ ;  /* 0x0000000c0f047810 */ /* 0x002fe40007ffe0ff */
[----:B------:R-:W-:Y:S02]  /*0880*/  ISETP.GE.U32.OR P5, PT, R14, UR10, P5 ;  /* 0x0000000a0e007c0c */ /* 0x000fe4000afa6470 */
[----:B------:R-:W-:-:S02]  /*0890*/  ISETP.GE.OR P0, PT, R3, UR11, P0 ;  /* 0x0000000b03007c0c */ /* 0x000fc40008706670 */
[----:B------:R-:W-:Y:S01]  /*08a0*/  ISETP.GE.U32.OR P3, PT, R14, UR10, P3 ;  /* 0x0000000a0e007c0c */ /* 0x000fe20009f66470 */
[----:B------:R-:W1:Y:S01]  /*08b0*/  @!P1 LDS R27, [R16] ;  /* 0x00000000101b9984 */ /* 0x000e620000000800 */
[----:B------:R-:W-:Y:S02]  /*08c0*/  IADD3 R3, PT, PT, R15, 0x18, RZ ;  /* 0x000000180f037810 */ /* 0x000fe40007ffe0ff */
[----:B------:R-:W-:-:S07]  /*08d0*/  ISETP.GE.OR P6, PT, R4, UR11, P6 ;  /* 0x0000000b04007c0c */ /* 0x000fce000b7c6670 */
[----:B------:R-:W4:Y:S01]  /*08e0*/  @!P0 LDS R23, [R16+0x10] ;  /* 0x0000100010178984 */ /* 0x000f220000000800 */
[----:B------:R-:W-:Y:S02]  /*08f0*/  ISETP.GE.OR P5, PT, R5, UR11, P5 ;  /* 0x0000000b05007c0c */ /* 0x000fe4000afa6670 */
[----:B------:R-:W-:Y:S01]  /*0900*/  ISETP.GE.OR P3, PT, R2, UR11, P3 ;  /* 0x0000000b02007c0c */ /* 0x000fe20009f66670 */
[----:B------:R-:W5:Y:S01]  /*0910*/  @!P4 LDS R17, [R16+0x20] ;  /* 0x000020001011c984 */ /* 0x000f620000000800 */
[----:B------:R-:W-:Y:S01]  /*0920*/  ISETP.GE.OR P2, PT, R3, UR11, P2 ;  /* 0x0000000b03007c0c */ /* 0x000fe20009746670 */
[C---:B------:R-:W-:Y:S01]  /*0930*/  @!P1 IMAD R5, R14.reuse, UR11, R15 ;  /* 0x0000000b0e059c24 */ /* 0x040fe2000f8e020f */
[----:B------:R-:W4:Y:S01]  /*0940*/  @!P0 LDC.64 R2, c[0x0][0x380] ;  /* 0x0000e000ff028b82 */ /* 0x000f220000000a00 */
[----:B------:R-:W5:Y:S01]  /*0950*/  @!P6 LDS R18, [R16+0x30] ;  /* 0x000030001012e984 */ /* 0x000f620000000800 */
[----:B------:R-:W-:-:S06]  /*0960*/  @!P0 VIADD R12, R14, 0x4 ;  /* 0x000000040e0c8836 */ /* 0x000fcc0000000000 */
[----:B------:R-:W5:Y:S01]  /*0970*/  @!P6 LDC.64 R6, c[0x0][0x380] ;  /* 0x0000e000ff06eb82 */ /* 0x000f620000000a00 */
[----:B------:R-:W5:Y:S01]  /*0980*/  @!P5 LDS R19, [R16+0x40] ;  /* 0x000040001013d984 */ /* 0x000f620000000800 */
[----:B0-----:R-:W-:-:S03]  /*0990*/  @!P1 IMAD.WIDE.U32 R24, R5, 0x4, R24 ;  /* 0x0000000405189825 */ /* 0x001fc600078e0018 */
[----:B------:R-:W0:Y:S03]  /*09a0*/  @!P3 LDS R20, [R16+0x50] ;  /* 0x000050001014b984 */ /* 0x000e260000000800 */
[----:B------:R-:W4:Y:S01]  /*09b0*/  @!P4 LDC.64 R4, c[0x0][0x380] ;  /* 0x0000e000ff04cb82 */ /* 0x000f220000000a00 */
[----:B------:R-:W0:Y:S01]  /*09c0*/  @!P2 LDS R21, [R16+0x60] ;  /* 0x000060001015a984 */ /* 0x000e220000000800 */
[----:B------:R-:W-:-:S06]  /*09d0*/  @!P0 IMAD R29, R12, UR11, R15 ;  /* 0x0000000b0c1d8c24 */ /* 0x000fcc000f8e020f */
[----:B---3--:R-:W3:Y:S08]  /*09e0*/  @!P5 LDC.64 R8, c[0x0][0x380] ;  /* 0x0000e000ff08db82 */ /* 0x008ef00000000a00 */
[----:B--2---:R-:W2:Y:S01]  /*09f0*/  @!P3 LDC.64 R10, c[0x0][0x380] ;  /* 0x0000e000ff0abb82 */ /* 0x004ea20000000a00 */
[----:B-1----:R1:W-:Y:S01]  /*0a00*/  @!P1 STG.E desc[UR6][R24.64], R27 ;  /* 0x0000001b18009986 */ /* 0x0023e2000c101906 */
[----:B------:R-:W-:-:S06]  /*0a10*/  ISETP.GT.U32.AND P1, PT, R0, 0x3, PT ;  /* 0x000000030000780c */ /* 0x000fcc0003f24070 */
[----:B------:R-:W0:Y:S01]  /*0a20*/  @!P2 LDC.64 R12, c[0x0][0x380] ;  /* 0x0000e000ff0cab82 */ /* 0x000e220000000a00 */
[C---:B------:R-:W-:Y:S02]  /*0a30*/  @!P4 IADD3 R0, PT, PT, R14.reuse, 0x8, RZ ;  /* 0x000000080e00c810 */ /* 0x040fe40007ffe0ff */
[----:B------:R-:W-:-:S03]  /*0a40*/  ISETP.GE.U32.OR P1, PT, R14, UR10, P1 ;  /* 0x0000000a0e007c0c */ /* 0x000fc60008f26470 */
[----:B-1----:R-:W-:Y:S01]  /*0a50*/  @!P4 IMAD R25, R0, UR11, R15 ;  /* 0x0000000b0019cc24 */ /* 0x002fe2000f8e020f */
[----:B------:R-:W-:Y:S01]  /*0a60*/  ISETP.GE.OR P1, PT, R22, UR11, P1 ;  /* 0x0000000b16007c0c */ /* 0x000fe20008f26670 */
[C---:B------:R-:W-:Y:S01]  /*0a70*/  @!P6 VIADD R22, R14.reuse, 0xc ;  /* 0x0000000c0e16e836 */ /* 0x040fe20000000000 */
[C---:B------:R-:W-:Y:S01]  /*0a80*/  @!P3 IADD3 R24, PT, PT, R14.reuse, 0x14, RZ ;  /* 0x000000140e18b810 */ /* 0x040fe20007ffe0ff */
[C---:B------:R-:W-:Y:S02]  /*0a90*/  @!P5 VIADD R0, R14.reuse, 0x10 ;  /* 0x000000100e00d836 */ /* 0x040fe40000000000 */
[----:B------:R-:W-:Y:S02]  /*0aa0*/  @!P2 VIADD R26, R14, 0x18 ;  /* 0x000000180e1aa836 */ /* 0x000fe40000000000 */
[----:B----4-:R-:W-:-:S04]  /*0ab0*/  @!P4 IMAD.WIDE.U32 R4, R25, 0x4, R4 ;  /* 0x000000041904c825 */ /* 0x010fc800078e0004 */
[----:B------:R-:W-:Y:S02]  /*0ac0*/  @!P6 IMAD R25, R22, UR11, R15 ;  /* 0x0000000b1619ec24 */ /* 0x000fe4000f8e020f */
[----:B------:R-:W-:-:S04]  /*0ad0*/  @!P0 IMAD.WIDE.U32 R2, R29, 0x4, R2 ;  /* 0x000000041d028825 */ /* 0x000fc800078e0002 */
[--C-:B------:R-:W-:Y:S02]  /*0ae0*/  @!P5 IMAD R27, R0, UR11, R15.reuse ;  /* 0x0000000b001bdc24 */ /* 0x100fe4000f8e020f */
[--C-:B------:R-:W-:Y:S02]  /*0af0*/  @!P3 IMAD R29, R24, UR11, R15.reuse ;  /* 0x0000000b181dbc24 */ /* 0x100fe4000f8e020f */
[----:B------:R-:W-:Y:S02]  /*0b00*/  @!P2 IMAD R26, R26, UR11, R15 ;  /* 0x0000000b1a1aac24 */ /* 0x000fe4000f8e020f */
[----:B-----5:R-:W-:Y:S01]  /*0b10*/  @!P6 IMAD.WIDE.U32 R6, R25, 0x4, R6 ;  /* 0x000000041906e825 */ /* 0x020fe200078e0006 */
[----:B------:R1:W-:Y:S03]  /*0b20*/  @!P0 STG.E desc[UR6][R2.64], R23 ;  /* 0x0000001702008986 */ /* 0x0003e6000c101906 */
[----:B---3--:R-:W-:Y:S01]  /*0b30*/  @!P5 IMAD.WIDE.U32 R8, R27, 0x4, R8 ;  /* 0x000000041b08d825 */ /* 0x008fe200078e0008 */
[----:B------:R1:W-:Y:S03]  /*0b40*/  @!P4 STG.E desc[UR6][R4.64], R17 ;  /* 0x000000110400c986 */ /* 0x0003e6000c101906 */
[----:B--2---:R-:W-:Y:S01]  /*0b50*/  @!P3 IMAD.WIDE.U32 R10, R29, 0x4, R10 ;  /* 0x000000041d0ab825 */ /* 0x004fe200078e000a */
[----:B------:R1:W-:Y:S03]  /*0b60*/  @!P6 STG.E desc[UR6][R6.64], R18 ;  /* 0x000000120600e986 */ /* 0x0003e6000c101906 */
[----:B0-----:R-:W-:Y:S01]  /*0b70*/  @!P2 IMAD.WIDE.U32 R12, R26, 0x4, R12 ;  /* 0x000000041a0ca825 */ /* 0x001fe200078e000c */
[----:B------:R1:W-:Y:S04]  /*0b80*/  @!P5 STG.E desc[UR6][R8.64], R19 ;  /* 0x000000130800d986 */ /* 0x0003e8000c101906 */
[----:B------:R1:W-:Y:S04]  /*0b90*/  @!P3 STG.E desc[UR6][R10.64], R20 ;  /* 0x000000140a00b986 */ /* 0x0003e8000c101906 */
[----:B------:R1:W-:Y:S01]  /*0ba0*/  @!P2 STG.E desc[UR6][R12.64], R21 ;  /* 0x000000150c00a986 */ /* 0x0003e2000c101906 */
[----:B------:R-:W-:Y:S05]  /*0bb0*/  @P1 EXIT ;  /* 0x000000000000194d */ /* 0x000fea0003800000 */
[----:B-1----:R-:W0:Y:S01]  /*0bc0*/  LDS R5, [R16+0x70] ;  /* 0x0000700010057984 */ /* 0x002e220000000800 */
[----:B------:R-:W1:Y:S01]  /*0bd0*/  LDC.64 R2, c[0x0][0x380] ;  /* 0x0000e000ff027b82 */ /* 0x000e620000000a00 */
[----:B------:R-:W-:-:S05]  /*0be0*/  IADD3 R14, PT, PT, R14, 0x1c, RZ ;  /* 0x0000001c0e0e7810 */ /* 0x000fca0007ffe0ff */
[----:B------:R-:W-:-:S04]  /*0bf0*/  IMAD R15, R14, UR11, R15 ;  /* 0x0000000b0e0f7c24 */ /* 0x000fc8000f8e020f */
[----:B-1----:R-:W-:-:S05]  /*0c00*/  IMAD.WIDE.U32 R2, R15, 0x4, R2 ;  /* 0x000000040f027825 */ /* 0x002fca00078e0002 */
[----:B0-----:R-:W-:Y:S01]  /*0c10*/  STG.E desc[UR6][R2.64], R5 ;  /* 0x0000000502007986 */ /* 0x001fe2000c101906 */
[----:B------:R-:W-:Y:S05]  /*0c20*/  EXIT ;  /* 0x000000000000794d */ /* 0x000fea0003800000 */
.L_x_0:
[----:B------:R-:W-:-:S00]  /*0c30*/  BRA `(.L_x_0) ;  /* 0xfffffffc00fc7947 */ /* 0x000fc0000383ffff */
[----:B------:R-:W-:-:S00]  /*0c40*/  NOP ;  /* 0x0000000000007918 */ /* 0x000fc00000000000 */
        /* <DEDUP_REMOVED lines=11> */
.L_x_1:


//--------------------- .nv.shared._Z15matrixTransposePfS_ii --------------------------
	.section	.nv.shared._Z15matrixTransposePfS_ii,"aw",@nobits
	.sectionflags	@""
	.align	4
.nv.shared._Z15matrixTransposePfS_ii:
	.zero		5248


//--------------------- .nv.shared.reserved.0     --------------------------
	.section	.nv.shared.reserved.0,"aw",@nobits
	.weak		__nv_reservedSMEM_offset_0_alias
	.size		__nv_reservedSMEM_offset_0_alias, 0, 64
	.other		__nv_reservedSMEM_offset_0_alias,@"STO_CUDA_RESERVED_SHARED STV_DEFAULT"
__nv_reservedSMEM_offset_0_alias:
	.zero		0
	.zero		64


//--------------------- .nv.constant0._Z15matrixTransposePfS_ii --------------------------
	.section	.nv.constant0._Z15matrixTransposePfS_ii,"a",@progbits
	.sectionflags	@""
	.align	4
.nv.constant0._Z15matrixTransposePfS_ii:
	.zero		920


//--------------------- SYMBOLS --------------------------

	.type		.nv.reservedSmem.offset0,@object
	.size		.nv.reservedSmem.offset0,0x4
	.type		.nv.reservedSmem.cap,@object
	.size		.nv.reservedSmem.cap,0x4
